//
// Generated by NVIDIA NVVM Compiler
//
// Compiler Build ID: CL-36424714
// Cuda compilation tools, release 13.0, V13.0.88
// Based on NVVM 20.0.0
//

.version 9.0
.target sm_100
.address_size 64

	// .globl	_Z7dkernelv
.extern .func  (.param .b32 func_retval0) vprintf
(
	.param .b64 vprintf_param_0,
	.param .b64 vprintf_param_1
)
;
.global .align 1 .b8 $str[19] = {37, 100, 32, 37, 100, 32, 37, 100, 32, 37, 100, 32, 37, 100, 32, 37, 100, 10};

.visible .entry _Z7dkernelv()
{
	.local .align 8 .b8 	__local_depot0[24];
	.reg .b64 	%SP;
	.reg .b64 	%SPL;
	.reg .pred 	%p<2>;
	.reg .b32 	%r<20>;
	.reg .b64 	%rd<5>;

	mov.u64 	%SPL, __local_depot0;
	cvta.local.u64 	%SP, %SPL;
	mov.u32 	%r1, %tid.x;
	mov.u32 	%r2, %ctaid.x;
	or.b32  	%r3, %r1, %r2;
	mov.u32 	%r4, %tid.y;
	or.b32  	%r5, %r3, %r4;
	mov.u32 	%r6, %ctaid.y;
	or.b32  	%r7, %r5, %r6;
	mov.u32 	%r8, %tid.z;
	or.b32  	%r9, %r7, %r8;
	mov.u32 	%r10, %ctaid.z;
	or.b32  	%r11, %r9, %r10;
	setp.ne.s32 	%p1, %r11, 0;
	@%p1 bra 	$L__BB0_2;
	add.u64 	%rd1, %SP, 0;
	add.u64 	%rd2, %SPL, 0;
	mov.u32 	%r12, %nctaid.x;
	mov.u32 	%r13, %nctaid.y;
	mov.u32 	%r14, %nctaid.z;
	mov.u32 	%r15, %ntid.x;
	mov.u32 	%r16, %ntid.y;
	mov.u32 	%r17, %ntid.z;
	st.local.v2.u32 	[%rd2], {%r12, %r13};
	st.local.v2.u32 	[%rd2+8], {%r14, %r15};
	st.local.v2.u32 	[%rd2+16], {%r16, %r17};
	mov.u64 	%rd3, $str;
	cvta.global.u64 	%rd4, %rd3;
	{ // callseq 0, 0
	.param .b64 param0;
	st.param.b64 	[param0], %rd4;
	.param .b64 param1;
	st.param.b64 	[param1], %rd1;
	.param .b32 retval0;
	call.uni (retval0), 
	vprintf, 
	(
	param0, 
	param1
	);
	ld.param.b32 	%r18, [retval0];
	} // callseq 0
$L__BB0_2:
	ret;

}


// ===== COMPILED SASS (sm_100) =====

	.target	sm_100

	.elftype	@"ET_EXEC"


//--------------------- .note.nv.tkinfo           --------------------------
	.section	.note.nv.tkinfo,"",@"SHT_NOTE"
	.sectionflags	@"SHF_NOTE_NV_TKINFO"
	.tkinfo
        /*0018*/ 	.word	0x00000002
        /*0030*/ 	.string	""
        /*0030*/ 	.string	"ptxas"
        /*0030*/ 	.string	"Cuda compilation tools, release 13.0, V13.0.88"
        /*0030*/ 	.string	"Build cuda_13.0.r13.0/compiler.36424714_0"
        /*0030*/ 	.string	"-arch sm_100 -m 64 "



//--------------------- .note.nv.cuinfo           --------------------------
	.section	.note.nv.cuinfo,"",@"SHT_NOTE"
	.sectionflags	@"SHF_NOTE_NV_CUINFO"
        /*0018*/ 	.short	0x0002
        /*001a*/ 	.short	0x0064
        /*001c*/ 	.short	0x0082
	.zero		2


//--------------------- .nv.info                  --------------------------
	.section	.nv.info,"",@"SHT_CUDA_INFO"
	.align	4


	//----- nvinfo : EIATTR_REGCOUNT
	.align		4
        /*0000*/ 	.byte	0x04, 0x2f
        /*0002*/ 	.short	(.L_2 - .L_1)
	.align		4
.L_1:
        /*0004*/ 	.word	index@(_Z7dkernelv)
        /*0008*/ 	.word	0x00000018


	//----- nvinfo : EIATTR_FRAME_SIZE
	.align		4
.L_2:
        /*000c*/ 	.byte	0x04, 0x11
        /*000e*/ 	.short	(.L_4 - .L_3)
	.align		4
.L_3:
        /*0010*/ 	.word	index@(_Z7dkernelv)
        /*0014*/ 	.word	0x00000018


	//----- nvinfo : EIATTR_MIN_STACK_SIZE
	.align		4
.L_4:
        /*0018*/ 	.byte	0x04, 0x12
        /*001a*/ 	.short	(.L_6 - .L_5)
	.align		4
.L_5:
        /*001c*/ 	.word	index@(_Z7dkernelv)
        /*0020*/ 	.word	0x00000018
.L_6:


//--------------------- .nv.compat                --------------------------
	.section	.nv.compat,"",@"SHT_CUDA_COMPAT_INFO"
	.align	4
        /*0000*/ 	.byte	0x02, 0x09, 0x00, 0x00, 0x02, 0x02, 0x01, 0x00, 0x02, 0x05, 0x05, 0x00, 0x03, 0x07, 0x01, 0x01
        /*0010*/ 	.byte	0x02, 0x03, 0x00, 0x00, 0x02, 0x06, 0x01, 0x00, 0x04, 0x0b, 0x08, 0x00, 0x09, 0x00, 0x00, 0x00
        /*0020*/ 	.byte	0x00, 0x00, 0x00, 0x00


//--------------------- .nv.info._Z7dkernelv      --------------------------
	.section	.nv.info._Z7dkernelv,"",@"SHT_CUDA_INFO"
	.sectionflags	@""
	.align	4


	//----- nvinfo : EIATTR_CUDA_API_VERSION
	.align		4
        /*0000*/ 	.byte	0x04, 0x37
        /*0002*/ 	.short	(.L_8 - .L_7)
.L_7:
        /*0004*/ 	.word	0x00000082


	//----- nvinfo : EIATTR_SPARSE_MMA_MASK
	.align		4
.L_8:
        /*0008*/ 	.byte	0x03, 0x50
        /*000a*/ 	.short	0x0000


	//----- nvinfo : EIATTR_MAXREG_COUNT
	.align		4
        /*000c*/ 	.byte	0x03, 0x1b
        /*000e*/ 	.short	0x00ff


	//----- nvinfo : EIATTR_EXTERNS
	.align		4
        /*0010*/ 	.byte	0x04, 0x0f
        /*0012*/ 	.short	(.L_10 - .L_9)


	//   ....[0]....
	.align		4
.L_9:
        /*0014*/ 	.word	index@(vprintf)


	//----- nvinfo : EIATTR_MERCURY_ISA_VERSION
	.align		4
.L_10:
        /*0018*/ 	.byte	0x03, 0x5f
        /*001a*/ 	.short	0x0101


	//----- nvinfo : EIATTR_VRC_CTA_INIT_COUNT
	.align		4
        /*001c*/ 	.byte	0x02, 0x4a
	.zero		1
	.zero		1


	//----- nvinfo : EIATTR_SYSCALL_OFFSETS
	.align		4
        /*0020*/ 	.byte	0x04, 0x46
        /*0022*/ 	.short	(.L_12 - .L_11)


	//   ....[0]....
.L_11:
        /*0024*/ 	.word	0x000001f0


	//----- nvinfo : EIATTR_EXIT_INSTR_OFFSETS
	.align		4
.L_12:
        /*0028*/ 	.byte	0x04, 0x1c
        /*002a*/ 	.short	(.L_14 - .L_13)


	//   ....[0]....
.L_13:
        /*002c*/ 	.word	0x000000f0


	//   ....[1]....
        /*0030*/ 	.word	0x00000200


	//----- nvinfo : EIATTR_CRS_STACK_SIZE
	.align		4
.L_14:
        /*0034*/ 	.byte	0x04, 0x1e
        /*0036*/ 	.short	(.L_16 - .L_15)
.L_15:
        /*0038*/ 	.word	0x00000000


	//----- nvinfo : EIATTR_SW_WAR
	.align		4
.L_16:
        /*003c*/ 	.byte	0x04, 0x36
        /*003e*/ 	.short	(.L_18 - .L_17)
.L_17:
        /*0040*/ 	.word	0x00000008
.L_18:


//--------------------- .nv.callgraph             --------------------------
	.section	.nv.callgraph,"",@"SHT_CUDA_CALLGRAPH"
	.align	4
	.sectionentsize	8
	.align		4
        /*0000*/ 	.word	0x00000000
	.align		4
        /*0004*/ 	.word	0xffffffff
	.align		4
        /*0008*/ 	.word	index@(_Z7dkernelv)
	.align		4
        /*000c*/ 	.word	index@(vprintf)
	.align		4
        /*0010*/ 	.word	0x00000000
	.align		4
        /*0014*/ 	.word	0xfffffffe
	.align		4
        /*0018*/ 	.word	0x00000000
	.align		4
        /*001c*/ 	.word	0xfffffffd
	.align		4
        /*0020*/ 	.word	0x00000000
	.align		4
        /*0024*/ 	.word	0xfffffffc


//--------------------- .nv.constant4             --------------------------
	.section	.nv.constant4,"a",@progbits
	.align	8
	.align		8
.nv.constant4:
        /*0000*/ 	.dword	vprintf
	.align		8
        /*0008*/ 	.dword	$str


//--------------------- .text._Z7dkernelv         --------------------------
	.section	.text._Z7dkernelv,"ax",@progbits
	.align	128
        .global         _Z7dkernelv
        .type           _Z7dkernelv,@function
        .size           _Z7dkernelv,(.L_x_2 - _Z7dkernelv)
        .other          _Z7dkernelv,@"STO_CUDA_ENTRY STV_DEFAULT"
_Z7dkernelv:
.text._Z7dkernelv:
[----:B------:R-:W0:Y:S01]  /*0000*/  LDC R1, c[0x0][0x37c] ;  /* 0x0000df00ff017b82 */ /* 0x000e220000000800 */
[----:B------:R-:W1:Y:S07]  /*0010*/  S2R R0, SR_TID.X ;  /* 0x0000000000007919 */ /* 0x000e6e0000002100 */
[----:B------:R-:W1:Y:S01]  /*0020*/  S2UR UR6, SR_CTAID.X ;  /* 0x00000000000679c3 */ /* 0x000e620000002500 */
[----:B------:R-:W2:Y:S01]  /*0030*/  LDCU UR4, c[0x0][0x2f8] ;  /* 0x00005f00ff0477ac */ /* 0x000ea20008000800 */
[----:B0-----:R-:W-:Y:S01]  /*0040*/  VIADD R1, R1, 0xffffffe8 ;  /* 0xffffffe801017836 */ /* 0x001fe20000000000 */
[----:B------:R-:W1:Y:S01]  /*0050*/  S2R R3, SR_TID.Y ;  /* 0x0000000000037919 */ /* 0x000e620000002200 */
[----:B------:R-:W0:Y:S01]  /*0060*/  LDCU UR5, c[0x0][0x2fc] ;  /* 0x00005f80ff0577ac */ /* 0x000e220008000800 */
[----:B------:R-:W3:Y:S03]  /*0070*/  S2R R5, SR_TID.Z ;  /* 0x0000000000057919 */ /* 0x000ee60000002300 */
[----:B------:R-:W3:Y:S08]  /*0080*/  S2UR UR7, SR_CTAID.Y ;  /* 0x00000000000779c3 */ /* 0x000ef00000002600 */
[----:B------:R-:W4:Y:S01]  /*0090*/  S2UR UR8, SR_CTAID.Z ;  /* 0x00000000000879c3 */ /* 0x000f220000002700 */
[----:B--2---:R-:W-:-:S05]  /*00a0*/  IADD3 R6, P1, PT, R1, UR4, RZ ;  /* 0x0000000401067c10 */ /* 0x004fca000ff3e0ff */
[----:B0-----:R-:W-:Y:S01]  /*00b0*/  IMAD.X R7, RZ, RZ, UR5, P1 ;  /* 0x00000005ff077e24 */ /* 0x001fe200088e06ff */
[----:B-1----:R-:W-:-:S04]  /*00c0*/  LOP3.LUT R0, R3, UR6, R0, 0xfe, !PT ;  /* 0x0000000603007c12 */ /* 0x002fc8000f8efe00 */
[----:B---3--:R-:W-:-:S04]  /*00d0*/  LOP3.LUT R0, R5, UR7, R0, 0xfe, !PT ;  /* 0x0000000705007c12 */ /* 0x008fc8000f8efe00 */
[----:B----4-:R-:W-:-:S13]  /*00e0*/  LOP3.LUT P0, RZ, R0, UR8, RZ, 0xfc, !PT ;  /* 0x0000000800ff7c12 */ /* 0x010fda000f80fcff */
[----:B------:R-:W-:Y:S05]  /*00f0*/  @P0 EXIT ;  /* 0x000000000000094d */ /* 0x000fea0003800000 */
[----:B------:R-:W0:Y:S01]  /*0100*/  LDC R8, c[0x0][0x370] ;  /* 0x0000dc00ff087b82 */ /* 0x000e220000000800 */
[----:B------:R-:W-:Y:S01]  /*0110*/  MOV R0, 0x0 ;  /* 0x0000000000007802 */ /* 0x000fe20000000f00 */
[----:B------:R-:W1:Y:S06]  /*0120*/  LDCU.64 UR4, c[0x4][0x8] ;  /* 0x01000100ff0477ac */ /* 0x000e6c0008000a00 */
[----:B------:R-:W0:Y:S08]  /*0130*/  LDC R9, c[0x0][0x374] ;  /* 0x0000dd00ff097b82 */ /* 0x000e300000000800 */
[----:B------:R-:W2:Y:S01]  /*0140*/  LDC R10, c[0x0][0x378] ;  /* 0x0000de00ff0a7b82 */ /* 0x000ea20000000800 */
[----:B-1----:R-:W-:-:S02]  /*0150*/  IMAD.U32 R4, RZ, RZ, UR4 ;  /* 0x00000004ff047e24 */ /* 0x002fc4000f8e00ff */
[----:B------:R-:W-:-:S05]  /*0160*/  IMAD.U32 R5, RZ, RZ, UR5 ;  /* 0x00000005ff057e24 */ /* 0x000fca000f8e00ff */
[----:B------:R-:W2:Y:S08]  /*0170*/  LDC R11, c[0x0][0x360] ;  /* 0x0000d800ff0b7b82 */ /* 0x000eb00000000800 */
[----:B------:R-:W1:Y:S01]  /*0180*/  LDC R12, c[0x0][0x364] ;  /* 0x0000d900ff0c7b82 */ /* 0x000e620000000800 */
[----:B0-----:R0:W-:Y:S07]  /*0190*/  STL.64 [R1], R8 ;  /* 0x0000000801007387 */ /* 0x0011ee0000100a00 */
[----:B------:R-:W1:Y:S01]  /*01a0*/  LDC R13, c[0x0][0x368] ;  /* 0x0000da00ff0d7b82 */ /* 0x000e620000000800 */
[----:B--2---:R0:W-:Y:S07]  /*01b0*/  STL.64 [R1+0x8], R10 ;  /* 0x0000080a01007387 */ /* 0x0041ee0000100a00 */
[----:B------:R0:W2:Y:S01]  /*01c0*/  LDC.64 R2, c[0x4][R0] ;  /* 0x0100000000027b82 */ /* 0x0000a20000000a00 */
[----:B-1----:R0:W-:Y:S02]  /*01d0*/  STL.64 [R1+0x10], R12 ;  /* 0x0000100c01007387 */ /* 0x0021e40000100a00 */
[----:B------:R-:W-:-:S07]  /*01e0*/  LEPC R20, `(.L_x_0) ;  /* 0x000000001014794e */ /* 0x000fce0000000000 */
[----:B0-2---:R-:W-:Y:S05]  /*01f0*/  CALL.ABS.NOINC R2 ;  /* 0x0000000002007343 */ /* 0x005fea0003c00000 */
.L_x_0:
[----:B------:R-:W-:Y:S05]  /*0200*/  EXIT ;  /* 0x000000000000794d */ /* 0x000fea0003800000 */
.L_x_1:
[----:B------:R-:W-:-:S00]  /*0210*/  BRA `(.L_x_1) ;  /* 0xfffffffc00fc7947 */ /* 0x000fc0000383ffff */
[----:B------:R-:W-:-:S00]  /*0220*/  NOP ;  /* 0x0000000000007918 */ /* 0x000fc00000000000 */
        /* <DEDUP_REMOVED lines=13> */
.L_x_2:


//--------------------- .nv.global.init           --------------------------
	.section	.nv.global.init,"aw",@progbits
.nv.global.init:
	.type		$str,@object
	.size		$str,(.L_0 - $str)
$str:
        /*0000*/ 	.byte	0x25, 0x64, 0x20, 0x25, 0x64, 0x20, 0x25, 0x64, 0x20, 0x25, 0x64, 0x20, 0x25, 0x64, 0x20, 0x25
        /*0010*/ 	.byte	0x64, 0x0a, 0x00
.L_0:


//--------------------- .nv.shared.reserved.0     --------------------------
	.section	.nv.shared.reserved.0,"aw",@nobits
	.weak		__nv_reservedSMEM_offset_0_alias
	.size		__nv_reservedSMEM_offset_0_alias, 0, 64
	.other		__nv_reservedSMEM_offset_0_alias,@"STO_CUDA_RESERVED_SHARED STV_DEFAULT"
__nv_reservedSMEM_offset_0_alias:
	.zero		0
	.zero		64


//--------------------- .nv.constant0._Z7dkernelv --------------------------
	.section	.nv.constant0._Z7dkernelv,"a",@progbits
	.sectionflags	@""
	.align	4
.nv.constant0._Z7dkernelv:
	.zero		896


//--------------------- SYMBOLS --------------------------

	.type		.nv.reservedSmem.offset0,@object
	.size		.nv.reservedSmem.offset0,0x4
	.type		vprintf,@function
